//
// Generated by NVIDIA NVVM Compiler
//
// Compiler Build ID: CL-36424714
// Cuda compilation tools, release 13.0, V13.0.88
// Based on NVVM 20.0.0
//

.version 9.0
.target sm_100
.address_size 64

	// .globl	_Z9calculatePiii

.visible .entry _Z9calculatePiii(
	.param .u64 .ptr .align 1 _Z9calculatePiii_param_0,
	.param .u32 _Z9calculatePiii_param_1,
	.param .u32 _Z9calculatePiii_param_2
)
{
	.reg .pred 	%p<5>;
	.reg .b32 	%r<13>;
	.reg .b64 	%rd<11>;

	ld.param.u64 	%rd2, [_Z9calculatePiii_param_0];
	ld.param.u32 	%r4, [_Z9calculatePiii_param_1];
	ld.param.u32 	%r5, [_Z9calculatePiii_param_2];
	cvta.to.global.u64 	%rd1, %rd2;
	mov.u32 	%r6, %ntid.x;
	mov.u32 	%r1, %ctaid.x;
	mov.u32 	%r2, %tid.x;
	mad.lo.s32 	%r3, %r6, %r1, %r2;
	setp.gt.s32 	%p1, %r3, %r4;
	@%p1 bra 	$L__BB0_3;
	mul.wide.s32 	%rd3, %r3, 4;
	add.s64 	%rd4, %rd1, %rd3;
	ld.global.u32 	%r7, [%rd4];
	mul.wide.s32 	%rd5, %r4, 4;
	add.s64 	%rd6, %rd4, %rd5;
	ld.global.u32 	%r8, [%rd6];
	xor.b32  	%r9, %r8, %r7;
	st.global.u32 	[%rd4], %r9;
	or.b32  	%r10, %r1, %r2;
	setp.ne.s32 	%p2, %r10, 0;
	setp.ne.s32 	%p3, %r5, 1;
	or.pred  	%p4, %p2, %p3;
	@%p4 bra 	$L__BB0_3;
	shl.b32 	%r11, %r4, 1;
	mul.wide.s32 	%rd7, %r11, 4;
	add.s64 	%rd8, %rd1, %rd7;
	ld.global.u32 	%r12, [%rd8];
	sub.s64 	%rd10, %rd8, %rd5;
	st.global.u32 	[%rd10], %r12;
$L__BB0_3:
	ret;

}


// ===== COMPILED SASS (sm_100) =====

	.target	sm_100

	.elftype	@"ET_EXEC"


//--------------------- .note.nv.tkinfo           --------------------------
	.section	.note.nv.tkinfo,"",@"SHT_NOTE"
	.sectionflags	@"SHF_NOTE_NV_TKINFO"
	.tkinfo
        /*0018*/ 	.word	0x00000002
        /*0030*/ 	.string	""
        /*0030*/ 	.string	"ptxas"
        /*0030*/ 	.string	"Cuda compilation tools, release 13.0, V13.0.88"
        /*0030*/ 	.string	"Build cuda_13.0.r13.0/compiler.36424714_0"
        /*0030*/ 	.string	"-arch sm_100 -m 64 "



//--------------------- .note.nv.cuinfo           --------------------------
	.section	.note.nv.cuinfo,"",@"SHT_NOTE"
	.sectionflags	@"SHF_NOTE_NV_CUINFO"
        /*0018*/ 	.short	0x0002
        /*001a*/ 	.short	0x0064
        /*001c*/ 	.short	0x0082
	.zero		2


//--------------------- .nv.info                  --------------------------
	.section	.nv.info,"",@"SHT_CUDA_INFO"
	.align	4


	//----- nvinfo : EIATTR_REGCOUNT
	.align		4
        /*0000*/ 	.byte	0x04, 0x2f
        /*0002*/ 	.short	(.L_1 - .L_0)
	.align		4
.L_0:
        /*0004*/ 	.word	index@(_Z9calculatePiii)
        /*0008*/ 	.word	0x00000010


	//----- nvinfo : EIATTR_FRAME_SIZE
	.align		4
.L_1:
        /*000c*/ 	.byte	0x04, 0x11
        /*000e*/ 	.short	(.L_3 - .L_2)
	.align		4
.L_2:
        /*0010*/ 	.word	index@(_Z9calculatePiii)
        /*0014*/ 	.word	0x00000000


	//----- nvinfo : EIATTR_MIN_STACK_SIZE
	.align		4
.L_3:
        /*0018*/ 	.byte	0x04, 0x12
        /*001a*/ 	.short	(.L_5 - .L_4)
	.align		4
.L_4:
        /*001c*/ 	.word	index@(_Z9calculatePiii)
        /*0020*/ 	.word	0x00000000
.L_5:


//--------------------- .nv.compat                --------------------------
	.section	.nv.compat,"",@"SHT_CUDA_COMPAT_INFO"
	.align	4
        /*0000*/ 	.byte	0x02, 0x09, 0x00, 0x00, 0x02, 0x02, 0x01, 0x00, 0x02, 0x05, 0x05, 0x00, 0x03, 0x07, 0x01, 0x01
        /*0010*/ 	.byte	0x02, 0x03, 0x00, 0x00, 0x02, 0x06, 0x01, 0x00, 0x04, 0x0b, 0x08, 0x00, 0x09, 0x00, 0x00, 0x00
        /*0020*/ 	.byte	0x00, 0x00, 0x00, 0x00


//--------------------- .nv.info._Z9calculatePiii --------------------------
	.section	.nv.info._Z9calculatePiii,"",@"SHT_CUDA_INFO"
	.sectionflags	@""
	.align	4


	//----- nvinfo : EIATTR_CUDA_API_VERSION
	.align		4
        /*0000*/ 	.byte	0x04, 0x37
        /*0002*/ 	.short	(.L_7 - .L_6)
.L_6:
        /*0004*/ 	.word	0x00000082


	//----- nvinfo : EIATTR_KPARAM_INFO
	.align		4
.L_7:
        /*0008*/ 	.byte	0x04, 0x17
        /*000a*/ 	.short	(.L_9 - .L_8)
.L_8:
        /*000c*/ 	.word	0x00000000
        /*0010*/ 	.short	0x0002
        /*0012*/ 	.short	0x000c
        /*0014*/ 	.byte	0x00, 0xf0, 0x11, 0x00


	//----- nvinfo : EIATTR_KPARAM_INFO
	.align		4
.L_9:
        /*0018*/ 	.byte	0x04, 0x17
        /*001a*/ 	.short	(.L_11 - .L_10)
.L_10:
        /*001c*/ 	.word	0x00000000
        /*0020*/ 	.short	0x0001
        /*0022*/ 	.short	0x0008
        /*0024*/ 	.byte	0x00, 0xf0, 0x11, 0x00


	//----- nvinfo : EIATTR_KPARAM_INFO
	.align		4
.L_11:
        /*0028*/ 	.byte	0x04, 0x17
        /*002a*/ 	.short	(.L_13 - .L_12)
.L_12:
        /*002c*/ 	.word	0x00000000
        /*0030*/ 	.short	0x0000
        /*0032*/ 	.short	0x0000
        /*0034*/ 	.byte	0x00, 0xf5, 0x21, 0x00


	//----- nvinfo : EIATTR_SPARSE_MMA_MASK
	.align		4
.L_13:
        /*0038*/ 	.byte	0x03, 0x50
        /*003a*/ 	.short	0x0000


	//----- nvinfo : EIATTR_MAXREG_COUNT
	.align		4
        /*003c*/ 	.byte	0x03, 0x1b
        /*003e*/ 	.short	0x00ff


	//----- nvinfo : EIATTR_MERCURY_ISA_VERSION
	.align		4
        /*0040*/ 	.byte	0x03, 0x5f
        /*0042*/ 	.short	0x0101


	//----- nvinfo : EIATTR_VRC_CTA_INIT_COUNT
	.align		4
        /*0044*/ 	.byte	0x02, 0x4a
	.zero		1
	.zero		1


	//----- nvinfo : EIATTR_EXIT_INSTR_OFFSETS
	.align		4
        /*0048*/ 	.byte	0x04, 0x1c
        /*004a*/ 	.short	(.L_15 - .L_14)


	//   ....[0]....
.L_14:
        /*004c*/ 	.word	0x00000070


	//   ....[1]....
        /*0050*/ 	.word	0x00000150


	//   ....[2]....
        /*0054*/ 	.word	0x000001c0


	//----- nvinfo : EIATTR_CBANK_PARAM_SIZE
	.align		4
.L_15:
        /*0058*/ 	.byte	0x03, 0x19
        /*005a*/ 	.short	0x0010


	//----- nvinfo : EIATTR_PARAM_CBANK
	.align		4
        /*005c*/ 	.byte	0x04, 0x0a
        /*005e*/ 	.short	(.L_17 - .L_16)
	.align		4
.L_16:
        /*0060*/ 	.word	index@(.nv.constant0._Z9calculatePiii)
        /*0064*/ 	.short	0x0380
        /*0066*/ 	.short	0x0010


	//----- nvinfo : EIATTR_SW_WAR
	.align		4
.L_17:
        /*0068*/ 	.byte	0x04, 0x36
        /*006a*/ 	.short	(.L_19 - .L_18)
.L_18:
        /*006c*/ 	.word	0x00000008
.L_19:


//--------------------- .nv.callgraph             --------------------------
	.section	.nv.callgraph,"",@"SHT_CUDA_CALLGRAPH"
	.align	4
	.sectionentsize	8
	.align		4
        /*0000*/ 	.word	0x00000000
	.align		4
        /*0004*/ 	.word	0xffffffff
	.align		4
        /*0008*/ 	.word	0x00000000
	.align		4
        /*000c*/ 	.word	0xfffffffe
	.align		4
        /*0010*/ 	.word	0x00000000
	.align		4
        /*0014*/ 	.word	0xfffffffd
	.align		4
        /*0018*/ 	.word	0x00000000
	.align		4
        /*001c*/ 	.word	0xfffffffc


//--------------------- .text._Z9calculatePiii    --------------------------
	.section	.text._Z9calculatePiii,"ax",@progbits
	.align	128
        .global         _Z9calculatePiii
        .type           _Z9calculatePiii,@function
        .size           _Z9calculatePiii,(.L_x_1 - _Z9calculatePiii)
        .other          _Z9calculatePiii,@"STO_CUDA_ENTRY STV_DEFAULT"
_Z9calculatePiii:
.text._Z9calculatePiii:
[----:B------:R-:W-:Y:S01]  /*0000*/  LDC R1, c[0x0][0x37c] ;  /* 0x0000df00ff017b82 */ /* 0x000fe20000000800 */
[----:B------:R-:W0:Y:S07]  /*0010*/  S2R R10, SR_CTAID.X ;  /* 0x00000000000a7919 */ /* 0x000e2e0000002500 */
[----:B------:R-:W1:Y:S01]  /*0020*/  LDC R12, c[0x0][0x388] ;  /* 0x0000e200ff0c7b82 */ /* 0x000e620000000800 */
[----:B------:R-:W0:Y:S01]  /*0030*/  LDCU UR4, c[0x0][0x360] ;  /* 0x00006c00ff0477ac */ /* 0x000e220008000800 */
[----:B------:R-:W0:Y:S02]  /*0040*/  S2R R11, SR_TID.X ;  /* 0x00000000000b7919 */ /* 0x000e240000002100 */
[----:B0-----:R-:W-:-:S05]  /*0050*/  IMAD R5, R10, UR4, R11 ;  /* 0x000000040a057c24 */ /* 0x001fca000f8e020b */
[----:B-1----:R-:W-:-:S13]  /*0060*/  ISETP.GT.AND P0, PT, R5, R12, PT ;  /* 0x0000000c0500720c */ /* 0x002fda0003f04270 */
[----:B------:R-:W-:Y:S05]  /*0070*/  @P0 EXIT ;  /* 0x000000000000094d */ /* 0x000fea0003800000 */
[----:B------:R-:W0:Y:S01]  /*0080*/  LDC.64 R8, c[0x0][0x380] ;  /* 0x0000e000ff087b82 */ /* 0x000e220000000a00 */
[----:B------:R-:W1:Y:S01]  /*0090*/  LDCU.64 UR4, c[0x0][0x358] ;  /* 0x00006b00ff0477ac */ /* 0x000e620008000a00 */
[----:B------:R-:W-:-:S06]  /*00a0*/  IMAD.WIDE R2, R12, 0x4, RZ ;  /* 0x000000040c027825 */ /* 0x000fcc00078e02ff */
[----:B------:R-:W2:Y:S01]  /*00b0*/  LDC R13, c[0x0][0x38c] ;  /* 0x0000e300ff0d7b82 */ /* 0x000ea20000000800 */
[----:B0-----:R-:W-:-:S03]  /*00c0*/  IMAD.WIDE R4, R5, 0x4, R8 ;  /* 0x0000000405047825 */ /* 0x001fc600078e0208 */
[----:B------:R-:W-:Y:S02]  /*00d0*/  IADD3 R6, P0, PT, R4, R2, RZ ;  /* 0x0000000204067210 */ /* 0x000fe40007f1e0ff */
[----:B-1----:R-:W3:Y:S03]  /*00e0*/  LDG.E R0, desc[UR4][R4.64] ;  /* 0x0000000404007981 */ /* 0x002ee6000c1e1900 */
[----:B------:R-:W-:-:S06]  /*00f0*/  IMAD.X R7, R5, 0x1, R3, P0 ;  /* 0x0000000105077824 */ /* 0x000fcc00000e0603 */
[----:B------:R-:W3:Y:S01]  /*0100*/  LDG.E R7, desc[UR4][R6.64] ;  /* 0x0000000406077981 */ /* 0x000ee2000c1e1900 */
[----:B------:R-:W-:-:S04]  /*0110*/  LOP3.LUT P0, RZ, R10, R11, RZ, 0xfc, !PT ;  /* 0x0000000b0aff7212 */ /* 0x000fc8000780fcff */
[----:B--2---:R-:W-:Y:S02]  /*0120*/  ISETP.NE.OR P0, PT, R13, 0x1, P0 ;  /* 0x000000010d00780c */ /* 0x004fe40000705670 */
[----:B---3--:R-:W-:-:S05]  /*0130*/  LOP3.LUT R11, R7, R0, RZ, 0x3c, !PT ;  /* 0x00000000070b7212 */ /* 0x008fca00078e3cff */
[----:B------:R0:W-:Y:S06]  /*0140*/  STG.E desc[UR4][R4.64], R11 ;  /* 0x0000000b04007986 */ /* 0x0001ec000c101904 */
[----:B------:R-:W-:Y:S05]  /*0150*/  @P0 EXIT ;  /* 0x000000000000094d */ /* 0x000fea0003800000 */
[----:B0-----:R-:W-:-:S05]  /*0160*/  SHF.L.U32 R5, R12, 0x1, RZ ;  /* 0x000000010c057819 */ /* 0x001fca00000006ff */
[----:B------:R-:W-:-:S05]  /*0170*/  IMAD.WIDE R4, R5, 0x4, R8 ;  /* 0x0000000405047825 */ /* 0x000fca00078e0208 */
[----:B------:R-:W2:Y:S01]  /*0180*/  LDG.E R7, desc[UR4][R4.64] ;  /* 0x0000000404077981 */ /* 0x000ea2000c1e1900 */
[----:B------:R-:W-:-:S05]  /*0190*/  IADD3 R2, P0, PT, -R2, R4, RZ ;  /* 0x0000000402027210 */ /* 0x000fca0007f1e1ff */
[----:B------:R-:W-:-:S05]  /*01a0*/  IMAD.X R3, R5, 0x1, ~R3, P0 ;  /* 0x0000000105037824 */ /* 0x000fca00000e0e03 */
[----:B--2---:R-:W-:Y:S01]  /*01b0*/  STG.E desc[UR4][R2.64], R7 ;  /* 0x0000000702007986 */ /* 0x004fe2000c101904 */
[----:B------:R-:W-:Y:S05]  /*01c0*/  EXIT ;  /* 0x000000000000794d */ /* 0x000fea0003800000 */
.L_x_0:
[----:B------:R-:W-:-:S00]  /*01d0*/  BRA `(.L_x_0) ;  /* 0xfffffffc00fc7947 */ /* 0x000fc0000383ffff */
[----:B------:R-:W-:-:S00]  /*01e0*/  NOP ;  /* 0x0000000000007918 */ /* 0x000fc00000000000 */
        /* <DEDUP_REMOVED lines=9> */
.L_x_1:


//--------------------- .nv.shared.reserved.0     --------------------------
	.section	.nv.shared.reserved.0,"aw",@nobits
	.weak		__nv_reservedSMEM_offset_0_alias
	.size		__nv_reservedSMEM_offset_0_alias, 0, 64
	.other		__nv_reservedSMEM_offset_0_alias,@"STO_CUDA_RESERVED_SHARED STV_DEFAULT"
__nv_reservedSMEM_offset_0_alias:
	.zero		0
	.zero		64


//--------------------- .nv.constant0._Z9calculatePiii --------------------------
	.section	.nv.constant0._Z9calculatePiii,"a",@progbits
	.sectionflags	@""
	.align	4
.nv.constant0._Z9calculatePiii:
	.zero		912


//--------------------- SYMBOLS --------------------------

	.type		.nv.reservedSmem.offset0,@object
	.size		.nv.reservedSmem.offset0,0x4
